	.headerflags	@"EF_CUDA_TEXMODE_UNIFIED EF_CUDA_64BIT_ADDRESS EF_CUDA_ACCELERATORS EF_CUDA_SM90 EF_CUDA_VIRTUAL_SM(EF_CUDA_SM90)"
	.elftype	@"ET_EXEC"


//--------------------- .nv.info                  --------------------------
	.section	.nv.info,"",@"SHT_CUDA_INFO"
	.align	4


	//----- nvinfo : EIATTR_REGCOUNT
	.align		4
        /*0000*/ 	.byte	0x04, 0x2f
        /*0002*/ 	.short	(.L_1 - .L_0)
	.align		4
.L_0:
        /*0004*/ 	.word	index@(triton_poi_fused__unsafe_index_add_mul_sub_101)
        /*0008*/ 	.word	0x00000022


	//----- nvinfo : EIATTR_MIN_STACK_SIZE
	.align		4
.L_1:
        /*000c*/ 	.byte	0x04, 0x12
        /*000e*/ 	.short	(.L_3 - .L_2)
	.align		4
.L_2:
        /*0010*/ 	.word	index@(triton_poi_fused__unsafe_index_add_mul_sub_101)
        /*0014*/ 	.word	0x00000000


	//----- nvinfo : EIATTR_FRAME_SIZE
	.align		4
.L_3:
        /*0018*/ 	.byte	0x04, 0x11
        /*001a*/ 	.short	(.L_5 - .L_4)
	.align		4
.L_4:
        /*001c*/ 	.word	index@(triton_poi_fused__unsafe_index_add_mul_sub_101)
        /*0020*/ 	.word	0x00000000


	//----- nvinfo : EIATTR_MIN_STACK_SIZE
	.align		4
.L_5:
        /*0024*/ 	.byte	0x04, 0x12
        /*0026*/ 	.short	(.L_7 - .L_6)
	.align		4
.L_6:
        /*0028*/ 	.word	index@(triton_poi_fused__unsafe_index_add_mul_sub_101)
        /*002c*/ 	.word	0x00000000
.L_7:


//--------------------- .nv.info.triton_poi_fused__unsafe_index_add_mul_sub_101 --------------------------
	.section	.nv.info.triton_poi_fused__unsafe_index_add_mul_sub_101,"",@"SHT_CUDA_INFO"
	.sectionflags	@""
	.align	4


	//----- nvinfo : EIATTR_CUDA_API_VERSION
	.align		4
        /*0000*/ 	.byte	0x04, 0x37
        /*0002*/ 	.short	(.L_9 - .L_8)
.L_8:
        /*0004*/ 	.word	0x0000007c


	//----- nvinfo : EIATTR_KPARAM_INFO
	.align		4
.L_9:
        /*0008*/ 	.byte	0x04, 0x17
        /*000a*/ 	.short	(.L_11 - .L_10)
.L_10:
        /*000c*/ 	.word	0x00000000
        /*0010*/ 	.short	0x0006
        /*0012*/ 	.short	0x0030
        /*0014*/ 	.byte	0x00, 0xf0, 0x11, 0x00


	//----- nvinfo : EIATTR_KPARAM_INFO
	.align		4
.L_11:
        /*0018*/ 	.byte	0x04, 0x17
        /*001a*/ 	.short	(.L_13 - .L_12)
.L_12:
        /*001c*/ 	.word	0x00000000
        /*0020*/ 	.short	0x0005
        /*0022*/ 	.short	0x0028
        /*0024*/ 	.byte	0x00, 0xf4, 0x21, 0x00


	//----- nvinfo : EIATTR_KPARAM_INFO
	.align		4
.L_13:
        /*0028*/ 	.byte	0x04, 0x17
        /*002a*/ 	.short	(.L_15 - .L_14)
.L_14:
        /*002c*/ 	.word	0x00000000
        /*0030*/ 	.short	0x0004
        /*0032*/ 	.short	0x0020
        /*0034*/ 	.byte	0x00, 0xf4, 0x21, 0x00


	//----- nvinfo : EIATTR_KPARAM_INFO
	.align		4
.L_15:
        /*0038*/ 	.byte	0x04, 0x17
        /*003a*/ 	.short	(.L_17 - .L_16)
.L_16:
        /*003c*/ 	.word	0x00000000
        /*0040*/ 	.short	0x0003
        /*0042*/ 	.short	0x0018
        /*0044*/ 	.byte	0x00, 0xf4, 0x21, 0x00


	//----- nvinfo : EIATTR_KPARAM_INFO
	.align		4
.L_17:
        /*0048*/ 	.byte	0x04, 0x17
        /*004a*/ 	.short	(.L_19 - .L_18)
.L_18:
        /*004c*/ 	.word	0x00000000
        /*0050*/ 	.short	0x0002
        /*0052*/ 	.short	0x0010
        /*0054*/ 	.byte	0x00, 0xf4, 0x21, 0x00


	//----- nvinfo : EIATTR_KPARAM_INFO
	.align		4
.L_19:
        /*0058*/ 	.byte	0x04, 0x17
        /*005a*/ 	.short	(.L_21 - .L_20)
.L_20:
        /*005c*/ 	.word	0x00000000
        /*0060*/ 	.short	0x0001
        /*0062*/ 	.short	0x0008
        /*0064*/ 	.byte	0x00, 0xf4, 0x21, 0x00


	//----- nvinfo : EIATTR_KPARAM_INFO
	.align		4
.L_21:
        /*0068*/ 	.byte	0x04, 0x17
        /*006a*/ 	.short	(.L_23 - .L_22)
.L_22:
        /*006c*/ 	.word	0x00000000
        /*0070*/ 	.short	0x0000
        /*0072*/ 	.short	0x0000
        /*0074*/ 	.byte	0x00, 0xf4, 0x21, 0x00


	//----- nvinfo : EIATTR_SPARSE_MMA_MASK
	.align		4
.L_23:
        /*0078*/ 	.byte	0x03, 0x50
        /*007a*/ 	.short	0x0000


	//----- nvinfo : EIATTR_MAXREG_COUNT
	.align		4
        /*007c*/ 	.byte	0x03, 0x1b
        /*007e*/ 	.short	0x00ff


	//----- nvinfo : EIATTR_EXIT_INSTR_OFFSETS
	.align		4
        /*0080*/ 	.byte	0x04, 0x1c
        /*0082*/ 	.short	(.L_25 - .L_24)


	//   ....[0]....
.L_24:
        /*0084*/ 	.word	0x00000b40


	//----- nvinfo : EIATTR_REQNTID
	.align		4
.L_25:
        /*0088*/ 	.byte	0x04, 0x10
        /*008a*/ 	.short	(.L_27 - .L_26)
.L_26:
        /*008c*/ 	.word	0x00000080
        /*0090*/ 	.word	0x00000001
        /*0094*/ 	.word	0x00000001


	//----- nvinfo : EIATTR_CBANK_PARAM_SIZE
	.align		4
.L_27:
        /*0098*/ 	.byte	0x03, 0x19
        /*009a*/ 	.short	0x0034


	//----- nvinfo : EIATTR_PARAM_CBANK
	.align		4
        /*009c*/ 	.byte	0x04, 0x0a
        /*009e*/ 	.short	(.L_29 - .L_28)
	.align		4
.L_28:
        /*00a0*/ 	.word	index@(.nv.constant0.triton_poi_fused__unsafe_index_add_mul_sub_101)
        /*00a4*/ 	.short	0x0210
        /*00a6*/ 	.short	0x0034


	//----- nvinfo : EIATTR_SW_WAR
	.align		4
.L_29:
        /*00a8*/ 	.byte	0x04, 0x36
        /*00aa*/ 	.short	(.L_31 - .L_30)
.L_30:
        /*00ac*/ 	.word	0x00000008
.L_31:


//--------------------- .nv.callgraph             --------------------------
	.section	.nv.callgraph,"",@"SHT_CUDA_CALLGRAPH"
	.align	4
	.sectionentsize	8
	.align		4
        /*0000*/ 	.word	0x00000000
	.align		4
        /*0004*/ 	.word	0xffffffff
	.align		4
        /*0008*/ 	.word	0x00000000
	.align		4
        /*000c*/ 	.word	0xfffffffe
	.align		4
        /*0010*/ 	.word	0x00000000
	.align		4
        /*0014*/ 	.word	0xfffffffd
	.align		4
        /*0018*/ 	.word	0x00000000
	.align		4
        /*001c*/ 	.word	0xfffffffc


//--------------------- .text.triton_poi_fused__unsafe_index_add_mul_sub_101 --------------------------
	.section	.text.triton_poi_fused__unsafe_index_add_mul_sub_101,"ax",@progbits
	.align	128
        .global         triton_poi_fused__unsafe_index_add_mul_sub_101
        .type           triton_poi_fused__unsafe_index_add_mul_sub_101,@function
        .size           triton_poi_fused__unsafe_index_add_mul_sub_101,(.L_x_1 - triton_poi_fused__unsafe_index_add_mul_sub_101)
        .other          triton_poi_fused__unsafe_index_add_mul_sub_101,@"STO_CUDA_ENTRY STV_DEFAULT"
triton_poi_fused__unsafe_index_add_mul_sub_101:
.text.triton_poi_fused__unsafe_index_add_mul_sub_101:
[----:B------:R-:W-:Y:S01]  /*0000*/  LDC R1, c[0x0][0x28] ;  /* 0x00000a00ff017b82 */ /* 0x000fe20000000800 */
[----:B------:R-:W1:Y:S07]  /*0010*/  S2R R0, SR_TID.X ;  /* 0x0000000000007919 */ /* 0x000e6e0000002100 */
[----:B------:R-:W2:Y:S01]  /*0020*/  LDC.64 R4, c[0x0][0x210] ;  /* 0x00008400ff047b82 */ /* 0x000ea20000000a00 */
[----:B------:R-:W-:Y:S01]  /*0030*/  ULDC.64 UR4, c[0x0][0x208] ;  /* 0x0000820000047ab9 */ /* 0x000fe20000000a00 */
[----:B------:R-:W-:Y:S01]  /*0040*/  ULDC.64 UR6, c[0x0][0x220] ;  /* 0x0000880000067ab9 */ /* 0x000fe20000000a00 */
[----:B------:R-:W3:Y:S05]  /*0050*/  S2R R3, SR_CTAID.X ;  /* 0x0000000000037919 */ /* 0x000eea0000002500 */
[----:B------:R-:W4:Y:S01]  /*0060*/  LDC.64 R26, c[0x0][0x218] ;  /* 0x00008600ff1a7b82 */ /* 0x000f220000000a00 */
[----:B-1----:R-:W-:Y:S01]  /*0070*/  IMAD.SHL.U32 R0, R0, 0x4, RZ ;  /* 0x0000000400007824 */ /* 0x002fe200078e00ff */
[----:B---3--:R-:W-:-:S04]  /*0080*/  SHF.R.S32.HI R18, RZ, 0x15, R3 ;  /* 0x00000015ff127819 */ /* 0x008fc80000011403 */
[----:B------:R-:W-:Y:S02]  /*0090*/  LOP3.LUT R0, R0, 0x1fc, RZ, 0xc0, !PT ;  /* 0x000001fc00007812 */ /* 0x000fe400078ec0ff */
[----:B------:R-:W-:-:S03]  /*00a0*/  SGXT R18, R18, 0x1 ;  /* 0x000000011212781a */ /* 0x000fc60000000200 */
[----:B------:R-:W-:-:S04]  /*00b0*/  IMAD R3, R3, 0x400, R0 ;  /* 0x0000040003037824 */ /* 0x000fc800078e0200 */
[----:B------:R-:W-:Y:S01]  /*00c0*/  VIADD R17, R3, 0x200 ;  /* 0x0000020003117836 */ /* 0x000fe20000000000 */
[----:B------:R-:W-:-:S04]  /*00d0*/  SHF.R.S32.HI R0, RZ, 0x1f, R3 ;  /* 0x0000001fff007819 */ /* 0x000fc80000011403 */
[----:B------:R-:W-:Y:S02]  /*00e0*/  LEA.HI R6, R18, R17, RZ, 0x6 ;  /* 0x0000001112067211 */ /* 0x000fe400078f30ff */
[----:B------:R-:W-:Y:S02]  /*00f0*/  LEA.HI R0, R0, R3, RZ, 0x6 ;  /* 0x0000000300007211 */ /* 0x000fe400078f30ff */
[----:B------:R-:W-:Y:S02]  /*0100*/  SHF.R.S32.HI R6, RZ, 0x6, R6 ;  /* 0x00000006ff067819 */ /* 0x000fe40000011406 */
[----:B------:R-:W-:Y:S02]  /*0110*/  SHF.R.S32.HI R2, RZ, 0x6, R0 ;  /* 0x00000006ff027819 */ /* 0x000fe40000011400 */
[----:B------:R-:W-:Y:S02]  /*0120*/  LEA.HI R8, R6, R6, RZ, 0x6 ;  /* 0x0000000606087211 */ /* 0x000fe400078f30ff */
[----:B------:R-:W-:-:S02]  /*0130*/  LEA.HI R7, R2, R2, RZ, 0x6 ;  /* 0x0000000202077211 */ /* 0x000fc400078f30ff */
[----:B------:R-:W-:Y:S02]  /*0140*/  LOP3.LUT R9, R8, 0xffffffc0, RZ, 0xc0, !PT ;  /* 0xffffffc008097812 */ /* 0x000fe400078ec0ff */
[----:B------:R-:W-:Y:S02]  /*0150*/  LOP3.LUT R7, R7, 0xffffffc0, RZ, 0xc0, !PT ;  /* 0xffffffc007077812 */ /* 0x000fe400078ec0ff */
[----:B------:R-:W-:Y:S01]  /*0160*/  LOP3.LUT R16, R0, 0xffffffc0, RZ, 0xc0, !PT ;  /* 0xffffffc000107812 */ /* 0x000fe200078ec0ff */
[----:B------:R-:W-:Y:S02]  /*0170*/  IMAD.IADD R9, R6, 0x1, -R9 ;  /* 0x0000000106097824 */ /* 0x000fe400078e0a09 */
[----:B------:R-:W-:Y:S02]  /*0180*/  IMAD.IADD R7, R2, 0x1, -R7 ;  /* 0x0000000102077824 */ /* 0x000fe400078e0a07 */
[--C-:B--2---:R-:W-:Y:S02]  /*0190*/  IMAD.WIDE R10, R9, 0x8, R4.reuse ;  /* 0x00000008090a7825 */ /* 0x104fe400078e0204 */
[----:B------:R-:W1:Y:S02]  /*01a0*/  LDC.64 R8, c[0x0][0x228] ;  /* 0x00008a00ff087b82 */ /* 0x000e640000000a00 */
[----:B------:R-:W-:-:S02]  /*01b0*/  IMAD.WIDE R20, R7, 0x8, R4 ;  /* 0x0000000807147825 */ /* 0x000fc400078e0204 */
[----:B------:R-:W2:Y:S02]  /*01c0*/  LDG.E.EL.64 R10, desc[UR4][R10.64] ;  /* 0x000000040a0a7981 */ /* 0x000ea4000c2e1b00 */
[----:B------:R-:W-:Y:S02]  /*01d0*/  IMAD.IADD R16, R3, 0x1, -R16 ;  /* 0x0000000103107824 */ /* 0x000fe400078e0a10 */
[----:B------:R-:W3:Y:S02]  /*01e0*/  LDG.E.EL.64 R20, desc[UR4][R20.64] ;  /* 0x0000000414147981 */ /* 0x000ee4000c2e1b00 */
[----:B----4-:R-:W-:-:S06]  /*01f0*/  IMAD.WIDE R12, R16, 0x8, R26 ;  /* 0x00000008100c7825 */ /* 0x010fcc00078e021a */
[----:B------:R-:W4:Y:S01]  /*0200*/  LDG.E.EL.128 R12, desc[UR4][R12.64] ;  /* 0x000000040c0c7981 */ /* 0x000f22000c2e1d00 */
[----:B-1----:R-:W-:-:S06]  /*0210*/  IMAD.WIDE R4, R16, 0x8, R8 ;  /* 0x0000000810047825 */ /* 0x002fcc00078e0208 */
[----:B------:R-:W5:Y:S01]  /*0220*/  LDG.E.EL.128 R4, desc[UR4][R4.64] ;  /* 0x0000000404047981 */ /* 0x000f62000c2e1d00 */
[----:B------:R-:W-:-:S05]  /*0230*/  VIADD R25, R3, 0x2 ;  /* 0x0000000203197836 */ /* 0x000fca0000000000 */
[----:B------:R-:W-:-:S04]  /*0240*/  LEA.HI R0, R18, R25, RZ, 0x6 ;  /* 0x0000001912007211 */ /* 0x000fc800078f30ff */
[----:B------:R-:W-:-:S05]  /*0250*/  LOP3.LUT R0, R0, 0xffffffc0, RZ, 0xc0, !PT ;  /* 0xffffffc000007812 */ /* 0x000fca00078ec0ff */
[----:B------:R-:W-:Y:S01]  /*0260*/  IMAD.IADD R25, R25, 0x1, -R0 ;  /* 0x0000000119197824 */ /* 0x000fe200078e0a00 */
[----:B------:R-:W-:-:S04]  /*0270*/  LEA.HI R17, R18, R17, RZ, 0xc ;  /* 0x0000001112117211 */ /* 0x000fc800078f60ff */
[----:B------:R-:W-:Y:S02]  /*0280*/  SHF.R.S32.HI R17, RZ, 0xc, R17 ;  /* 0x0000000cff117819 */ /* 0x000fe40000011411 */
[----:B--2---:R-:W-:-:S04]  /*0290*/  SHF.R.U32.HI R23, RZ, 0x1a, R11 ;  /* 0x0000001aff177819 */ /* 0x004fc8000001160b */
[----:B------:R-:W-:Y:S02]  /*02a0*/  LOP3.LUT R23, R23, 0x20, RZ, 0xc0, !PT ;  /* 0x0000002017177812 */ /* 0x000fe400078ec0ff */
[----:B---3--:R-:W-:Y:S02]  /*02b0*/  SHF.R.U32.HI R19, RZ, 0x1a, R21 ;  /* 0x0000001aff137819 */ /* 0x008fe40000011615 */
[----:B------:R-:W-:Y:S02]  /*02c0*/  IADD3 R2, P1, R10, R23, RZ ;  /* 0x000000170a027210 */ /* 0x000fe40007f3e0ff */
[----:B------:R-:W-:-:S03]  /*02d0*/  LOP3.LUT R19, R19, 0x20, RZ, 0xc0, !PT ;  /* 0x0000002013137812 */ /* 0x000fc600078ec0ff */
[----:B------:R-:W-:Y:S01]  /*02e0*/  IMAD.X R11, RZ, RZ, R11, P1 ;  /* 0x000000ffff0b7224 */ /* 0x000fe200008e060b */
[----:B------:R-:W-:Y:S02]  /*02f0*/  IADD3 R19, P0, R20, R19, RZ ;  /* 0x0000001314137210 */ /* 0x000fe40007f1e0ff */
[----:B----4-:R-:W-:Y:S02]  /*0300*/  SHF.R.U32.HI R28, RZ, 0x18, R13 ;  /* 0x00000018ff1c7819 */ /* 0x010fe4000001160d */
[----:B------:R-:W-:Y:S01]  /*0310*/  SHF.L.U64.HI R0, R2, 0x7, R11 ;  /* 0x0000000702007819 */ /* 0x000fe2000001020b */
[----:B------:R-:W-:Y:S01]  /*0320*/  IMAD.X R20, RZ, RZ, R21, P0 ;  /* 0x000000ffff147224 */ /* 0x000fe200000e0615 */
[----:B------:R-:W-:Y:S01]  /*0330*/  LEA R29, P0, R12, UR6, 0x2 ;  /* 0x000000060c1d7c11 */ /* 0x000fe2000f8010ff */
[----:B------:R-:W-:Y:S01]  /*0340*/  IMAD.SHL.U32 R2, R2, 0x80, RZ ;  /* 0x0000008002027824 */ /* 0x000fe200078e00ff */
[----:B------:R-:W-:Y:S02]  /*0350*/  LOP3.LUT R28, R28, 0x80, RZ, 0xc0, !PT ;  /* 0x000000801c1c7812 */ /* 0x000fe400078ec0ff */
[----:B------:R-:W-:-:S02]  /*0360*/  LEA.HI.X R13, R12, UR7, R13, 0x2, P0 ;  /* 0x000000070c0d7c11 */ /* 0x000fc400080f140d */
[----:B------:R-:W-:Y:S01]  /*0370*/  IADD3 R22, P2, P3, R2, R29, R28 ;  /* 0x0000001d02167210 */ /* 0x000fe20007b5e01c */
[C---:B------:R-:W-:Y:S01]  /*0380*/  IMAD.SHL.U32 R10, R19.reuse, 0x80, RZ ;  /* 0x00000080130a7824 */ /* 0x040fe200078e00ff */
[----:B------:R-:W-:Y:S02]  /*0390*/  SHF.L.U64.HI R11, R19, 0x7, R20 ;  /* 0x00000007130b7819 */ /* 0x000fe40000010214 */
[----:B------:R-:W-:Y:S02]  /*03a0*/  IADD3.X R23, R0, R13, RZ, P2, P3 ;  /* 0x0000000d00177210 */ /* 0x000fe400017e64ff */
[----:B------:R-:W-:Y:S02]  /*03b0*/  SHF.R.U32.HI R19, RZ, 0x18, R15 ;  /* 0x00000018ff137819 */ /* 0x000fe4000001160f */
[----:B------:R-:W-:Y:S01]  /*03c0*/  LEA R12, P2, R14, UR6, 0x2 ;  /* 0x000000060e0c7c11 */ /* 0x000fe2000f8410ff */
[----:B------:R-:W-:Y:S01]  /*03d0*/  IMAD.SHL.U32 R20, R17, 0x400, RZ ;  /* 0x0000040011147824 */ /* 0x000fe200078e00ff */
[----:B------:R-:W-:-:S02]  /*03e0*/  IADD3 R28, P0, P1, R10, R29, R28 ;  /* 0x0000001d0a1c7210 */ /* 0x000fc4000791e01c */
[----:B------:R-:W-:Y:S02]  /*03f0*/  LEA.HI R17, R18, R3, RZ, 0xc ;  /* 0x0000000312117211 */ /* 0x000fe400078f60ff */
[----:B------:R-:W-:Y:S02]  /*0400*/  LOP3.LUT R19, R19, 0x80, RZ, 0xc0, !PT ;  /* 0x0000008013137812 */ /* 0x000fe400078ec0ff */
[----:B------:R-:W-:Y:S02]  /*0410*/  LEA.HI.X R14, R14, UR7, R15, 0x2, P2 ;  /* 0x000000070e0e7c11 */ /* 0x000fe400090f140f */
[----:B-----5:R-:W-:Y:S02]  /*0420*/  SHF.R.U32.HI R15, RZ, 0x18, R5 ;  /* 0x00000018ff0f7819 */ /* 0x020fe40000011605 */
[----:B------:R-:W-:Y:S02]  /*0430*/  IADD3 R18, P5, P4, R10, R12, R19 ;  /* 0x0000000c0a127210 */ /* 0x000fe40007cbe013 */
[----:B------:R-:W-:-:S02]  /*0440*/  SHF.R.S32.HI R17, RZ, 0xc, R17 ;  /* 0x0000000cff117819 */ /* 0x000fc40000011411 */
[----:B------:R-:W-:Y:S02]  /*0450*/  IADD3.X R29, R11, R13, RZ, P0, P1 ;  /* 0x0000000d0b1d7210 */ /* 0x000fe400007e24ff */
[----:B------:R-:W-:Y:S02]  /*0460*/  LOP3.LUT R13, R15, 0x80, RZ, 0xc0, !PT ;  /* 0x000000800f0d7812 */ /* 0x000fe400078ec0ff */
[----:B------:R-:W-:Y:S02]  /*0470*/  LEA R15, P0, R4, UR6, 0x2 ;  /* 0x00000006040f7c11 */ /* 0x000fe4000f8010ff */
[----:B------:R-:W-:Y:S01]  /*0480*/  IADD3 R12, P3, P2, R2, R12, R19 ;  /* 0x0000000c020c7210 */ /* 0x000fe20007a7e013 */
[----:B------:R-:W-:Y:S01]  /*0490*/  IMAD.SHL.U32 R21, R17, 0x400, RZ ;  /* 0x0000040011157824 */ /* 0x000fe200078e00ff */
[----:B------:R-:W-:Y:S02]  /*04a0*/  IADD3.X R19, R11, R14, RZ, P5, P4 ;  /* 0x0000000e0b137210 */ /* 0x000fe40002fe84ff */
[----:B------:R-:W-:-:S02]  /*04b0*/  LEA.HI.X R5, R4, UR7, R5, 0x2, P0 ;  /* 0x0000000704057c11 */ /* 0x000fc400080f1405 */
[----:B------:R-:W-:Y:S01]  /*04c0*/  IADD3 R30, P0, P1, R10, R15, R13 ;  /* 0x0000000f0a1e7210 */ /* 0x000fe2000791e00d */
[----:B------:R-:W-:-:S03]  /*04d0*/  IMAD.WIDE R18, R21, 0x4, R18 ;  /* 0x0000000415127825 */ /* 0x000fc600078e0212 */
[----:B------:R-:W-:Y:S02]  /*04e0*/  IADD3.X R31, R11, R5, RZ, P0, P1 ;  /* 0x000000050b1f7210 */ /* 0x000fe400007e24ff */
[----:B------:R-:W-:Y:S01]  /*04f0*/  IADD3 R4, P0, P1, R2, R15, R13 ;  /* 0x0000000f02047210 */ /* 0x000fe2000791e00d */
[----:B------:R1:W2:Y:S01]  /*0500*/  LDG.E.EL R24, desc[UR4][R18.64] ;  /* 0x0000000412187981 */ /* 0x0002a2000c2e1900 */
[----:B------:R-:W-:Y:S01]  /*0510*/  IADD3.X R13, R0, R14, RZ, P3, P2 ;  /* 0x0000000e000d7210 */ /* 0x000fe20001fe44ff */
[----:B------:R-:W-:Y:S01]  /*0520*/  IMAD.WIDE R22, R20, 0x4, R22 ;  /* 0x0000000414167825 */ /* 0x000fe200078e0216 */
[----:B------:R-:W-:-:S03]  /*0530*/  IADD3.X R5, R0, R5, RZ, P0, P1 ;  /* 0x0000000500057210 */ /* 0x000fc600007e24ff */
[C---:B------:R-:W-:Y:S02]  /*0540*/  IMAD.WIDE R12, R20.reuse, 0x4, R12 ;  /* 0x00000004140c7825 */ /* 0x040fe400078e020c */
[----:B------:R-:W3:Y:S01]  /*0550*/  LDG.E.EL R22, desc[UR4][R22.64] ;  /* 0x0000000416167981 */ /* 0x000ee2000c2e1900 */
[----:B-1----:R-:W1:Y:S01]  /*0560*/  LDC.64 R18, c[0x0][0x230] ;  /* 0x00008c00ff127b82 */ /* 0x002e620000000a00 */
[----:B------:R-:W-:-:S04]  /*0570*/  IMAD.WIDE R14, R20, 0x4, R4 ;  /* 0x00000004140e7825 */ /* 0x000fc800078e0204 */
[C---:B------:R-:W-:Y:S01]  /*0580*/  IMAD.WIDE R4, R25.reuse, 0x8, R8 ;  /* 0x0000000819047825 */ /* 0x040fe200078e0208 */
[----:B------:R-:W-:Y:S01]  /*0590*/  SHF.R.U32.HI R8, RZ, 0x18, R7 ;  /* 0x00000018ff087819 */ /* 0x000fe20000011607 */
[----:B------:R-:W3:Y:S04]  /*05a0*/  LDG.E.EL R9, desc[UR4][R14.64] ;  /* 0x000000040e097981 */ /* 0x000ee8000c2e1900 */
[----:B------:R4:W5:Y:S01]  /*05b0*/  LDG.E.EL R23, desc[UR4][R12.64] ;  /* 0x000000040c177981 */ /* 0x000962000c2e1900 */
[----:B------:R-:W-:Y:S01]  /*05c0*/  LOP3.LUT R8, R8, 0x80, RZ, 0xc0, !PT ;  /* 0x0000008008087812 */ /* 0x000fe200078ec0ff */
[----:B----4-:R-:W-:Y:S01]  /*05d0*/  IMAD.WIDE R12, R25, 0x8, R26 ;  /* 0x00000008190c7825 */ /* 0x010fe200078e021a */
[----:B------:R-:W-:-:S04]  /*05e0*/  LEA R25, P0, R6, UR6, 0x2 ;  /* 0x0000000606197c11 */ /* 0x000fc8000f8010ff */
[----:B------:R-:W-:Y:S02]  /*05f0*/  LEA.HI.X R7, R6, UR7, R7, 0x2, P0 ;  /* 0x0000000706077c11 */ /* 0x000fe400080f1407 */
[----:B------:R-:W-:Y:S01]  /*0600*/  IADD3 R14, P0, P1, R10, R25, R8 ;  /* 0x000000190a0e7210 */ /* 0x000fe2000791e008 */
[----:B------:R-:W-:-:S03]  /*0610*/  IMAD.WIDE R28, R21, 0x4, R28 ;  /* 0x00000004151c7825 */ /* 0x000fc600078e021c */
[----:B------:R-:W-:Y:S01]  /*0620*/  IADD3.X R15, R11, R7, RZ, P0, P1 ;  /* 0x000000070b0f7210 */ /* 0x000fe200007e24ff */
[----:B------:R-:W-:Y:S02]  /*0630*/  IMAD.WIDE R30, R21, 0x4, R30 ;  /* 0x00000004151e7825 */ /* 0x000fe400078e021e */
[----:B------:R-:W4:Y:S02]  /*0640*/  LDG.E.EL R28, desc[UR4][R28.64] ;  /* 0x000000041c1c7981 */ /* 0x000f24000c2e1900 */
[----:B-1----:R-:W-:-:S04]  /*0650*/  IMAD.WIDE R18, R16, 0x4, R18 ;  /* 0x0000000410127825 */ /* 0x002fc800078e0212 */
[----:B------:R-:W-:Y:S01]  /*0660*/  IMAD.WIDE R14, R21, 0x4, R14 ;  /* 0x00000004150e7825 */ /* 0x000fe200078e020e */
[----:B------:R-:W-:Y:S01]  /*0670*/  IADD3 R6, P0, P1, R2, R25, R8 ;  /* 0x0000001902067210 */ /* 0x000fe2000791e008 */
[----:B------:R-:W2:Y:S04]  /*0680*/  LDG.E.EL.128 R16, desc[UR4][R18.64] ;  /* 0x0000000412107981 */ /* 0x000ea8000c2e1d00 */
[----:B------:R-:W4:Y:S04]  /*0690*/  LDG.E.EL R29, desc[UR4][R30.64] ;  /* 0x000000041e1d7981 */ /* 0x000f28000c2e1900 */
[----:B------:R-:W2:Y:S01]  /*06a0*/  LDG.E.EL R25, desc[UR4][R14.64] ;  /* 0x000000040e197981 */ /* 0x000ea2000c2e1900 */
[----:B------:R-:W-:-:S03]  /*06b0*/  IADD3.X R7, R0, R7, RZ, P0, P1 ;  /* 0x0000000700077210 */ /* 0x000fc600007e24ff */
[----:B------:R-:W5:Y:S01]  /*06c0*/  LDG.E.EL.128 R12, desc[UR4][R12.64] ;  /* 0x000000040c0c7981 */ /* 0x000f62000c2e1d00 */
[----:B------:R-:W-:-:S05]  /*06d0*/  IMAD.WIDE R6, R20, 0x4, R6 ;  /* 0x0000000414067825 */ /* 0x000fca00078e0206 */
[----:B------:R-:W5:Y:S04]  /*06e0*/  LDG.E.EL R26, desc[UR4][R6.64] ;  /* 0x00000004061a7981 */ /* 0x000f68000c2e1900 */
[----:B------:R-:W5:Y:S01]  /*06f0*/  LDG.E.EL.128 R4, desc[UR4][R4.64] ;  /* 0x0000000404047981 */ /* 0x000f62000c2e1d00 */
[----:B---3--:R-:W-:Y:S01]  /*0700*/  FADD R9, -R22, R9 ;  /* 0x0000000916097221 */ /* 0x008fe20000000100 */
[----:B----4-:R-:W-:-:S04]  /*0710*/  FADD R29, -R28, R29 ;  /* 0x0000001d1c1d7221 */ /* 0x010fc80000000100 */
[C---:B--2---:R-:W-:Y:S01]  /*0720*/  FFMA R8, R16.reuse, R29, R28 ;  /* 0x0000001d10087223 */ /* 0x044fe2000000001c */
[----:B------:R-:W-:Y:S01]  /*0730*/  FFMA R16, R16, R9, R22 ;  /* 0x0000000910107223 */ /* 0x000fe20000000016 */
[--C-:B-----5:R-:W-:Y:S02]  /*0740*/  SHF.R.U32.HI R29, RZ, 0x18, R13.reuse ;  /* 0x00000018ff1d7819 */ /* 0x120fe4000001160d */
[C---:B------:R-:W-:Y:S02]  /*0750*/  LEA R28, P0, R12.reuse, UR6, 0x2 ;  /* 0x000000060c1c7c11 */ /* 0x040fe4000f8010ff */
[----:B------:R-:W-:Y:S02]  /*0760*/  LOP3.LUT R29, R29, 0x80, RZ, 0xc0, !PT ;  /* 0x000000801d1d7812 */ /* 0x000fe400078ec0ff */
[----:B------:R-:W-:Y:S02]  /*0770*/  LEA.HI.X R9, R12, UR7, R13, 0x2, P0 ;  /* 0x000000070c097c11 */ /* 0x000fe400080f140d */
[----:B------:R-:W-:-:S02]  /*0780*/  IADD3 R12, P0, P1, R10, R28, R29 ;  /* 0x0000001c0a0c7210 */ /* 0x000fc4000791e01d */
[----:B------:R-:W-:Y:S02]  /*0790*/  IADD3 R28, P2, P3, R2, R28, R29 ;  /* 0x0000001c021c7210 */ /* 0x000fe40007b5e01d */
[-C--:B------:R-:W-:Y:S02]  /*07a0*/  IADD3.X R13, R11, R9.reuse, RZ, P0, P1 ;  /* 0x000000090b0d7210 */ /* 0x080fe400007e24ff */
[----:B------:R-:W-:Y:S01]  /*07b0*/  IADD3.X R29, R0, R9, RZ, P2, P3 ;  /* 0x00000009001d7210 */ /* 0x000fe200017e64ff */
[----:B------:R-:W-:Y:S01]  /*07c0*/  FADD R9, -R24, R25 ;  /* 0x0000001918097221 */ /* 0x000fe20000000100 */
[----:B------:R-:W-:Y:S01]  /*07d0*/  FADD R26, -R23, R26 ;  /* 0x0000001a171a7221 */ /* 0x000fe20000000100 */
[----:B------:R-:W-:Y:S02]  /*07e0*/  SHF.R.U32.HI R25, RZ, 0x18, R15 ;  /* 0x00000018ff197819 */ /* 0x000fe4000001160f */
[C---:B------:R-:W-:Y:S01]  /*07f0*/  FFMA R9, R17.reuse, R9, R24 ;  /* 0x0000000911097223 */ /* 0x040fe20000000018 */
[----:B------:R-:W-:Y:S01]  /*0800*/  SHF.R.U32.HI R22, RZ, 0x18, R5 ;  /* 0x00000018ff167819 */ /* 0x000fe20000011605 */
[----:B------:R-:W-:Y:S01]  /*0810*/  FFMA R17, R17, R26, R23 ;  /* 0x0000001a11117223 */ /* 0x000fe20000000017 */
[----:B------:R-:W-:-:S02]  /*0820*/  LEA R24, P1, R4, UR6, 0x2 ;  /* 0x0000000604187c11 */ /* 0x000fc4000f8210ff */
[----:B------:R-:W-:Y:S02]  /*0830*/  LEA R23, P0, R14, UR6, 0x2 ;  /* 0x000000060e177c11 */ /* 0x000fe4000f8010ff */
[----:B------:R-:W-:Y:S02]  /*0840*/  LOP3.LUT R25, R25, 0x80, RZ, 0xc0, !PT ;  /* 0x0000008019197812 */ /* 0x000fe400078ec0ff */
[----:B------:R-:W-:Y:S02]  /*0850*/  LOP3.LUT R22, R22, 0x80, RZ, 0xc0, !PT ;  /* 0x0000008016167812 */ /* 0x000fe400078ec0ff */
[----:B------:R-:W-:Y:S02]  /*0860*/  LEA.HI.X R27, R4, UR7, R5, 0x2, P1 ;  /* 0x00000007041b7c11 */ /* 0x000fe400088f1405 */
[----:B------:R-:W-:Y:S02]  /*0870*/  LEA.HI.X R26, R14, UR7, R15, 0x2, P0 ;  /* 0x000000070e1a7c11 */ /* 0x000fe400080f140f */
[----:B------:R-:W-:-:S02]  /*0880*/  IADD3 R4, P2, P3, R10, R23, R25 ;  /* 0x000000170a047210 */ /* 0x000fc40007b5e019 */
[----:B------:R-:W-:Y:S02]  /*0890*/  IADD3 R14, P4, P5, R10, R24, R22 ;  /* 0x000000180a0e7210 */ /* 0x000fe40007d9e016 */
[C---:B------:R-:W-:Y:S02]  /*08a0*/  IADD3.X R5, R11.reuse, R26, RZ, P2, P3 ;  /* 0x0000001a0b057210 */ /* 0x040fe400017e64ff */
[----:B------:R-:W-:Y:S01]  /*08b0*/  IADD3.X R15, R11, R27, RZ, P4, P5 ;  /* 0x0000001b0b0f7210 */ /* 0x000fe200027ea4ff */
[----:B------:R-:W-:Y:S01]  /*08c0*/  IMAD.WIDE R4, R21, 0x4, R4 ;  /* 0x0000000415047825 */ /* 0x000fe200078e0204 */
[----:B------:R-:W-:-:S03]  /*08d0*/  IADD3 R22, P0, P1, R2, R24, R22 ;  /* 0x0000001802167210 */ /* 0x000fc6000791e016 */
[C---:B------:R-:W-:Y:S01]  /*08e0*/  IMAD.WIDE R14, R21.reuse, 0x4, R14 ;  /* 0x00000004150e7825 */ /* 0x040fe200078e020e */
[----:B------:R-:W-:Y:S01]  /*08f0*/  SHF.R.U32.HI R24, RZ, 0x18, R7 ;  /* 0x00000018ff187819 */ /* 0x000fe20000011607 */
[----:B------:R-:W2:Y:S02]  /*0900*/  LDG.E.EL R4, desc[UR4][R4.64] ;  /* 0x0000000404047981 */ /* 0x000ea4000c2e1900 */
[----:B------:R-:W-:-:S04]  /*0910*/  IMAD.WIDE R12, R21, 0x4, R12 ;  /* 0x00000004150c7825 */ /* 0x000fc800078e020c */
[----:B------:R-:W-:Y:S02]  /*0920*/  IMAD.WIDE R28, R20, 0x4, R28 ;  /* 0x00000004141c7825 */ /* 0x000fe400078e021c */
[----:B------:R-:W3:Y:S04]  /*0930*/  LDG.E.EL R12, desc[UR4][R12.64] ;  /* 0x000000040c0c7981 */ /* 0x000ee8000c2e1900 */
[----:B------:R1:W3:Y:S04]  /*0940*/  LDG.E.EL R5, desc[UR4][R14.64] ;  /* 0x000000040e057981 */ /* 0x0002e8000c2e1900 */
[----:B------:R4:W5:Y:S01]  /*0950*/  LDG.E.EL R13, desc[UR4][R28.64] ;  /* 0x000000041c0d7981 */ /* 0x000962000c2e1900 */
[----:B-1----:R-:W-:-:S02]  /*0960*/  LOP3.LUT R15, R24, 0x80, RZ, 0xc0, !PT ;  /* 0x00000080180f7812 */ /* 0x002fc400078ec0ff */
[----:B------:R-:W-:-:S04]  /*0970*/  LEA R14, P2, R6, UR6, 0x2 ;  /* 0x00000006060e7c11 */ /* 0x000fc8000f8410ff */
[----:B------:R-:W-:Y:S02]  /*0980*/  LEA.HI.X R6, R6, UR7, R7, 0x2, P2 ;  /* 0x0000000706067c11 */ /* 0x000fe400090f1407 */
[----:B------:R-:W-:Y:S02]  /*0990*/  IADD3 R10, P4, P5, R10, R14, R15 ;  /* 0x0000000e0a0a7210 */ /* 0x000fe40007d9e00f */
[C---:B------:R-:W-:Y:S02]  /*09a0*/  IADD3 R24, P2, P3, R2.reuse, R23, R25 ;  /* 0x0000001702187210 */ /* 0x040fe40007b5e019 */
[----:B------:R-:W-:Y:S02]  /*09b0*/  IADD3.X R11, R11, R6, RZ, P4, P5 ;  /* 0x000000060b0b7210 */ /* 0x000fe400027ea4ff */
[----:B----4-:R-:W-:Y:S02]  /*09c0*/  IADD3 R28, P4, P5, R2, R14, R15 ;  /* 0x0000000e021c7210 */ /* 0x010fe40007d9e00f */
[----:B------:R-:W-:-:S02]  /*09d0*/  IADD3.X R25, R0, R26, RZ, P2, P3 ;  /* 0x0000001a00197210 */ /* 0x000fc400017e64ff */
[C---:B------:R-:W-:Y:S02]  /*09e0*/  IADD3.X R23, R0.reuse, R27, RZ, P0, P1 ;  /* 0x0000001b00177210 */ /* 0x040fe400007e24ff */
[----:B------:R-:W-:Y:S01]  /*09f0*/  IADD3.X R29, R0, R6, RZ, P4, P5 ;  /* 0x00000006001d7210 */ /* 0x000fe200027ea4ff */
[----:B------:R-:W-:Y:S02]  /*0a00*/  IMAD.WIDE R6, R21, 0x4, R10 ;  /* 0x0000000415067825 */ /* 0x000fe400078e020a */
[----:B------:R-:W1:Y:S02]  /*0a10*/  LDC.64 R10, c[0x0][0x238] ;  /* 0x00008e00ff0a7b82 */ /* 0x000e640000000a00 */
[C---:B------:R-:W-:Y:S02]  /*0a20*/  IMAD.WIDE R24, R20.reuse, 0x4, R24 ;  /* 0x0000000414187825 */ /* 0x040fe400078e0218 */
[----:B------:R-:W2:Y:S02]  /*0a30*/  LDG.E.EL R7, desc[UR4][R6.64] ;  /* 0x0000000406077981 */ /* 0x000ea4000c2e1900 */
[----:B------:R-:W-:-:S02]  /*0a40*/  IMAD.WIDE R22, R20, 0x4, R22 ;  /* 0x0000000414167825 */ /* 0x000fc400078e0216 */
[----:B------:R-:W4:Y:S02]  /*0a50*/  LDG.E.EL R24, desc[UR4][R24.64] ;  /* 0x0000000418187981 */ /* 0x000f24000c2e1900 */
[----:B------:R-:W-:Y:S02]  /*0a60*/  IMAD.WIDE R28, R20, 0x4, R28 ;  /* 0x00000004141c7825 */ /* 0x000fe400078e021c */
[----:B------:R-:W5:Y:S04]  /*0a70*/  LDG.E.EL R22, desc[UR4][R22.64] ;  /* 0x0000000416167981 */ /* 0x000f68000c2e1900 */
[----:B------:R-:W4:Y:S01]  /*0a80*/  LDG.E.EL R29, desc[UR4][R28.64] ;  /* 0x000000041c1d7981 */ /* 0x000f22000c2e1900 */
[----:B-1----:R-:W-:-:S04]  /*0a90*/  IMAD.WIDE R2, R3, 0x4, R10 ;  /* 0x0000000403027825 */ /* 0x002fc800078e020a */
[----:B---3--:R-:W-:-:S04]  /*0aa0*/  FADD R5, -R12, R5 ;  /* 0x000000050c057221 */ /* 0x008fc80000000100 */
[----:B------:R-:W-:Y:S01]  /*0ab0*/  FFMA R10, R18, R5, R12 ;  /* 0x00000005120a7223 */ /* 0x000fe2000000000c */
[----:B--2---:R-:W-:-:S04]  /*0ac0*/  FADD R11, -R4, R7 ;  /* 0x00000007040b7221 */ /* 0x004fc80000000100 */
[----:B------:R-:W-:Y:S01]  /*0ad0*/  FFMA R11, R19, R11, R4 ;  /* 0x0000000b130b7223 */ /* 0x000fe20000000004 */
[----:B-----5:R-:W-:Y:S01]  /*0ae0*/  FADD R0, -R13, R22 ;  /* 0x000000160d007221 */ /* 0x020fe20000000100 */
[----:B----4-:R-:W-:-:S03]  /*0af0*/  FADD R15, -R24, R29 ;  /* 0x0000001d180f7221 */ /* 0x010fc60000000100 */
[----:B------:R-:W-:Y:S01]  /*0b00*/  FFMA R18, R18, R0, R13 ;  /* 0x0000000012127223 */ /* 0x000fe2000000000d */
[----:B------:R-:W-:Y:S01]  /*0b10*/  FFMA R19, R19, R15, R24 ;  /* 0x0000000f13137223 */ /* 0x000fe20000000018 */
[----:B------:R-:W-:Y:S04]  /*0b20*/  STG.E.128 desc[UR4][R2.64], R8 ;  /* 0x0000000802007986 */ /* 0x000fe8000c101d04 */
[----:B------:R-:W-:Y:S01]  /*0b30*/  STG.E.128 desc[UR4][R2.64+0x800], R16 ;  /* 0x0008001002007986 */ /* 0x000fe2000c101d04 */
[----:B------:R-:W-:Y:S05]  /*0b40*/  EXIT ;  /* 0x000000000000794d */ /* 0x000fea0003800000 */
.L_x_0:
[----:B------:R-:W-:-:S00]  /*0b50*/  BRA `(.L_x_0) ;  /* 0xfffffffc00fc7947 */ /* 0x000fc0000383ffff */
[----:B------:R-:W-:-:S00]  /*0b60*/  NOP ;  /* 0x0000000000007918 */ /* 0x000fc00000000000 */
        /* <DEDUP_REMOVED lines=9> */
.L_x_1:


//--------------------- .nv.constant0.triton_poi_fused__unsafe_index_add_mul_sub_101 --------------------------
	.section	.nv.constant0.triton_poi_fused__unsafe_index_add_mul_sub_101,"a",@progbits
	.sectionflags	@""
	.align	4
.nv.constant0.triton_poi_fused__unsafe_index_add_mul_sub_101:
	.zero		580
